//
// Generated by NVIDIA NVVM Compiler
//
// Compiler Build ID: CL-36424714
// Cuda compilation tools, release 13.0, V13.0.88
// Based on NVVM 20.0.0
//

.version 9.0
.target sm_100
.address_size 64

	// .globl	_Z12helloFromGPUv
.extern .func  (.param .b32 func_retval0) vprintf
(
	.param .b64 vprintf_param_0,
	.param .b64 vprintf_param_1
)
;
.global .align 1 .b8 $str[12] = {72, 101, 108, 108, 111, 32, 87, 111, 114, 108, 100};

.visible .entry _Z12helloFromGPUv()
{
	.reg .b32 	%r<3>;
	.reg .b64 	%rd<3>;

	mov.u64 	%rd1, $str;
	cvta.global.u64 	%rd2, %rd1;
	{ // callseq 0, 0
	.param .b64 param0;
	st.param.b64 	[param0], %rd2;
	.param .b64 param1;
	st.param.b64 	[param1], 0;
	.param .b32 retval0;
	call.uni (retval0), 
	vprintf, 
	(
	param0, 
	param1
	);
	ld.param.b32 	%r1, [retval0];
	} // callseq 0
	ret;

}
	// .globl	_Z6VecAddPfS_S_
.visible .entry _Z6VecAddPfS_S_(
	.param .u64 .ptr .align 1 _Z6VecAddPfS_S__param_0,
	.param .u64 .ptr .align 1 _Z6VecAddPfS_S__param_1,
	.param .u64 .ptr .align 1 _Z6VecAddPfS_S__param_2
)
{
	.reg .b32 	%r<5>;
	.reg .b32 	%f<4>;
	.reg .b64 	%rd<11>;

	ld.param.u64 	%rd1, [_Z6VecAddPfS_S__param_0];
	ld.param.u64 	%rd2, [_Z6VecAddPfS_S__param_1];
	ld.param.u64 	%rd3, [_Z6VecAddPfS_S__param_2];
	cvta.to.global.u64 	%rd4, %rd3;
	cvta.to.global.u64 	%rd5, %rd2;
	cvta.to.global.u64 	%rd6, %rd1;
	mov.u32 	%r1, %tid.x;
	mov.u32 	%r2, %ctaid.x;
	mov.u32 	%r3, %ntid.x;
	mad.lo.s32 	%r4, %r2, %r3, %r1;
	mul.wide.s32 	%rd7, %r4, 4;
	add.s64 	%rd8, %rd6, %rd7;
	ld.global.f32 	%f1, [%rd8];
	add.s64 	%rd9, %rd5, %rd7;
	ld.global.f32 	%f2, [%rd9];
	add.f32 	%f3, %f1, %f2;
	add.s64 	%rd10, %rd4, %rd7;
	st.global.f32 	[%rd10], %f3;
	ret;

}


// ===== COMPILED SASS (sm_100) =====

	.target	sm_100

	.elftype	@"ET_EXEC"


//--------------------- .note.nv.tkinfo           --------------------------
	.section	.note.nv.tkinfo,"",@"SHT_NOTE"
	.sectionflags	@"SHF_NOTE_NV_TKINFO"
	.tkinfo
        /*0018*/ 	.word	0x00000002
        /*0030*/ 	.string	""
        /*0030*/ 	.string	"ptxas"
        /*0030*/ 	.string	"Cuda compilation tools, release 13.0, V13.0.88"
        /*0030*/ 	.string	"Build cuda_13.0.r13.0/compiler.36424714_0"
        /*0030*/ 	.string	"-arch sm_100 -m 64 "



//--------------------- .note.nv.cuinfo           --------------------------
	.section	.note.nv.cuinfo,"",@"SHT_NOTE"
	.sectionflags	@"SHF_NOTE_NV_CUINFO"
        /*0018*/ 	.short	0x0002
        /*001a*/ 	.short	0x0064
        /*001c*/ 	.short	0x0082
	.zero		2


//--------------------- .nv.info                  --------------------------
	.section	.nv.info,"",@"SHT_CUDA_INFO"
	.align	4


	//----- nvinfo : EIATTR_REGCOUNT
	.align		4
        /*0000*/ 	.byte	0x04, 0x2f
        /*0002*/ 	.short	(.L_2 - .L_1)
	.align		4
.L_1:
        /*0004*/ 	.word	index@(_Z12helloFromGPUv)
        /*0008*/ 	.word	0x00000018


	//----- nvinfo : EIATTR_FRAME_SIZE
	.align		4
.L_2:
        /*000c*/ 	.byte	0x04, 0x11
        /*000e*/ 	.short	(.L_4 - .L_3)
	.align		4
.L_3:
        /*0010*/ 	.word	index@(_Z12helloFromGPUv)
        /*0014*/ 	.word	0x00000000


	//----- nvinfo : EIATTR_REGCOUNT
	.align		4
.L_4:
        /*0018*/ 	.byte	0x04, 0x2f
        /*001a*/ 	.short	(.L_6 - .L_5)
	.align		4
.L_5:
        /*001c*/ 	.word	index@(_Z6VecAddPfS_S_)
        /*0020*/ 	.word	0x0000000c


	//----- nvinfo : EIATTR_FRAME_SIZE
	.align		4
.L_6:
        /*0024*/ 	.byte	0x04, 0x11
        /*0026*/ 	.short	(.L_8 - .L_7)
	.align		4
.L_7:
        /*0028*/ 	.word	index@(_Z6VecAddPfS_S_)
        /*002c*/ 	.word	0x00000000


	//----- nvinfo : EIATTR_MIN_STACK_SIZE
	.align		4
.L_8:
        /*0030*/ 	.byte	0x04, 0x12
        /*0032*/ 	.short	(.L_10 - .L_9)
	.align		4
.L_9:
        /*0034*/ 	.word	index@(_Z6VecAddPfS_S_)
        /*0038*/ 	.word	0x00000000


	//----- nvinfo : EIATTR_MIN_STACK_SIZE
	.align		4
.L_10:
        /*003c*/ 	.byte	0x04, 0x12
        /*003e*/ 	.short	(.L_12 - .L_11)
	.align		4
.L_11:
        /*0040*/ 	.word	index@(_Z12helloFromGPUv)
        /*0044*/ 	.word	0x00000000
.L_12:


//--------------------- .nv.compat                --------------------------
	.section	.nv.compat,"",@"SHT_CUDA_COMPAT_INFO"
	.align	4
        /*0000*/ 	.byte	0x02, 0x09, 0x00, 0x00, 0x02, 0x02, 0x01, 0x00, 0x02, 0x05, 0x05, 0x00, 0x03, 0x07, 0x01, 0x01
        /*0010*/ 	.byte	0x02, 0x03, 0x00, 0x00, 0x02, 0x06, 0x01, 0x00, 0x04, 0x0b, 0x08, 0x00, 0x09, 0x00, 0x00, 0x00
        /*0020*/ 	.byte	0x00, 0x00, 0x00, 0x00


//--------------------- .nv.info._Z6VecAddPfS_S_  --------------------------
	.section	.nv.info._Z6VecAddPfS_S_,"",@"SHT_CUDA_INFO"
	.sectionflags	@""
	.align	4


	//----- nvinfo : EIATTR_CUDA_API_VERSION
	.align		4
        /*0000*/ 	.byte	0x04, 0x37
        /*0002*/ 	.short	(.L_14 - .L_13)
.L_13:
        /*0004*/ 	.word	0x00000082


	//----- nvinfo : EIATTR_KPARAM_INFO
	.align		4
.L_14:
        /*0008*/ 	.byte	0x04, 0x17
        /*000a*/ 	.short	(.L_16 - .L_15)
.L_15:
        /*000c*/ 	.word	0x00000000
        /*0010*/ 	.short	0x0002
        /*0012*/ 	.short	0x0010
        /*0014*/ 	.byte	0x00, 0xf5, 0x21, 0x00


	//----- nvinfo : EIATTR_KPARAM_INFO
	.align		4
.L_16:
        /*0018*/ 	.byte	0x04, 0x17
        /*001a*/ 	.short	(.L_18 - .L_17)
.L_17:
        /*001c*/ 	.word	0x00000000
        /*0020*/ 	.short	0x0001
        /*0022*/ 	.short	0x0008
        /*0024*/ 	.byte	0x00, 0xf5, 0x21, 0x00


	//----- nvinfo : EIATTR_KPARAM_INFO
	.align		4
.L_18:
        /*0028*/ 	.byte	0x04, 0x17
        /*002a*/ 	.short	(.L_20 - .L_19)
.L_19:
        /*002c*/ 	.word	0x00000000
        /*0030*/ 	.short	0x0000
        /*0032*/ 	.short	0x0000
        /*0034*/ 	.byte	0x00, 0xf5, 0x21, 0x00


	//----- nvinfo : EIATTR_SPARSE_MMA_MASK
	.align		4
.L_20:
        /*0038*/ 	.byte	0x03, 0x50
        /*003a*/ 	.short	0x0000


	//----- nvinfo : EIATTR_MAXREG_COUNT
	.align		4
        /*003c*/ 	.byte	0x03, 0x1b
        /*003e*/ 	.short	0x00ff


	//----- nvinfo : EIATTR_MERCURY_ISA_VERSION
	.align		4
        /*0040*/ 	.byte	0x03, 0x5f
        /*0042*/ 	.short	0x0101


	//----- nvinfo : EIATTR_VRC_CTA_INIT_COUNT
	.align		4
        /*0044*/ 	.byte	0x02, 0x4a
	.zero		1
	.zero		1


	//----- nvinfo : EIATTR_EXIT_INSTR_OFFSETS
	.align		4
        /*0048*/ 	.byte	0x04, 0x1c
        /*004a*/ 	.short	(.L_22 - .L_21)


	//   ....[0]....
.L_21:
        /*004c*/ 	.word	0x00000100


	//----- nvinfo : EIATTR_CBANK_PARAM_SIZE
	.align		4
.L_22:
        /*0050*/ 	.byte	0x03, 0x19
        /*0052*/ 	.short	0x0018


	//----- nvinfo : EIATTR_PARAM_CBANK
	.align		4
        /*0054*/ 	.byte	0x04, 0x0a
        /*0056*/ 	.short	(.L_24 - .L_23)
	.align		4
.L_23:
        /*0058*/ 	.word	index@(.nv.constant0._Z6VecAddPfS_S_)
        /*005c*/ 	.short	0x0380
        /*005e*/ 	.short	0x0018


	//----- nvinfo : EIATTR_SW_WAR
	.align		4
.L_24:
        /*0060*/ 	.byte	0x04, 0x36
        /*0062*/ 	.short	(.L_26 - .L_25)
.L_25:
        /*0064*/ 	.word	0x00000008
.L_26:


//--------------------- .nv.info._Z12helloFromGPUv --------------------------
	.section	.nv.info._Z12helloFromGPUv,"",@"SHT_CUDA_INFO"
	.sectionflags	@""
	.align	4


	//----- nvinfo : EIATTR_CUDA_API_VERSION
	.align		4
        /*0000*/ 	.byte	0x04, 0x37
        /*0002*/ 	.short	(.L_28 - .L_27)
.L_27:
        /*0004*/ 	.word	0x00000082


	//----- nvinfo : EIATTR_SPARSE_MMA_MASK
	.align		4
.L_28:
        /*0008*/ 	.byte	0x03, 0x50
        /*000a*/ 	.short	0x0000


	//----- nvinfo : EIATTR_MAXREG_COUNT
	.align		4
        /*000c*/ 	.byte	0x03, 0x1b
        /*000e*/ 	.short	0x00ff


	//----- nvinfo : EIATTR_EXTERNS
	.align		4
        /*0010*/ 	.byte	0x04, 0x0f
        /*0012*/ 	.short	(.L_30 - .L_29)


	//   ....[0]....
	.align		4
.L_29:
        /*0014*/ 	.word	index@(vprintf)


	//----- nvinfo : EIATTR_MERCURY_ISA_VERSION
	.align		4
.L_30:
        /*0018*/ 	.byte	0x03, 0x5f
        /*001a*/ 	.short	0x0101


	//----- nvinfo : EIATTR_VRC_CTA_INIT_COUNT
	.align		4
        /*001c*/ 	.byte	0x02, 0x4a
	.zero		1
	.zero		1


	//----- nvinfo : EIATTR_SYSCALL_OFFSETS
	.align		4
        /*0020*/ 	.byte	0x04, 0x46
        /*0022*/ 	.short	(.L_32 - .L_31)


	//   ....[0]....
.L_31:
        /*0024*/ 	.word	0x00000080


	//----- nvinfo : EIATTR_EXIT_INSTR_OFFSETS
	.align		4
.L_32:
        /*0028*/ 	.byte	0x04, 0x1c
        /*002a*/ 	.short	(.L_34 - .L_33)


	//   ....[0]....
.L_33:
        /*002c*/ 	.word	0x00000090


	//----- nvinfo : EIATTR_SW_WAR
	.align		4
.L_34:
        /*0030*/ 	.byte	0x04, 0x36
        /*0032*/ 	.short	(.L_36 - .L_35)
.L_35:
        /*0034*/ 	.word	0x00000008
.L_36:


//--------------------- .nv.callgraph             --------------------------
	.section	.nv.callgraph,"",@"SHT_CUDA_CALLGRAPH"
	.align	4
	.sectionentsize	8
	.align		4
        /*0000*/ 	.word	0x00000000
	.align		4
        /*0004*/ 	.word	0xffffffff
	.align		4
        /*0008*/ 	.word	index@(_Z12helloFromGPUv)
	.align		4
        /*000c*/ 	.word	index@(vprintf)
	.align		4
        /*0010*/ 	.word	0x00000000
	.align		4
        /*0014*/ 	.word	0xfffffffe
	.align		4
        /*0018*/ 	.word	0x00000000
	.align		4
        /*001c*/ 	.word	0xfffffffd
	.align		4
        /*0020*/ 	.word	0x00000000
	.align		4
        /*0024*/ 	.word	0xfffffffc


//--------------------- .nv.constant4             --------------------------
	.section	.nv.constant4,"a",@progbits
	.align	8
	.align		8
.nv.constant4:
        /*0000*/ 	.dword	$str
	.align		8
        /*0008*/ 	.dword	vprintf


//--------------------- .text._Z6VecAddPfS_S_     --------------------------
	.section	.text._Z6VecAddPfS_S_,"ax",@progbits
	.align	128
        .global         _Z6VecAddPfS_S_
        .type           _Z6VecAddPfS_S_,@function
        .size           _Z6VecAddPfS_S_,(.L_x_3 - _Z6VecAddPfS_S_)
        .other          _Z6VecAddPfS_S_,@"STO_CUDA_ENTRY STV_DEFAULT"
_Z6VecAddPfS_S_:
.text._Z6VecAddPfS_S_:
[----:B------:R-:W-:Y:S01]  /*0000*/  LDC R1, c[0x0][0x37c] ;  /* 0x0000df00ff017b82 */ /* 0x000fe20000000800 */
[----:B------:R-:W0:Y:S07]  /*0010*/  S2R R9, SR_TID.X ;  /* 0x0000000000097919 */ /* 0x000e2e0000002100 */
[----:B------:R-:W0:Y:S01]  /*0020*/  S2UR UR6, SR_CTAID.X ;  /* 0x00000000000679c3 */ /* 0x000e220000002500 */
[----:B------:R-:W1:Y:S07]  /*0030*/  LDCU.64 UR4, c[0x0][0x358] ;  /* 0x00006b00ff0477ac */ /* 0x000e6e0008000a00 */
[----:B------:R-:W0:Y:S08]  /*0040*/  LDC R0, c[0x0][0x360] ;  /* 0x0000d800ff007b82 */ /* 0x000e300000000800 */
[----:B------:R-:W2:Y:S08]  /*0050*/  LDC.64 R2, c[0x0][0x380] ;  /* 0x0000e000ff027b82 */ /* 0x000eb00000000a00 */
[----:B------:R-:W3:Y:S01]  /*0060*/  LDC.64 R4, c[0x0][0x388] ;  /* 0x0000e200ff047b82 */ /* 0x000ee20000000a00 */
[----:B0-----:R-:W-:-:S07]  /*0070*/  IMAD R9, R0, UR6, R9 ;  /* 0x0000000600097c24 */ /* 0x001fce000f8e0209 */
[----:B------:R-:W0:Y:S01]  /*0080*/  LDC.64 R6, c[0x0][0x390] ;  /* 0x0000e400ff067b82 */ /* 0x000e220000000a00 */
[----:B--2---:R-:W-:-:S06]  /*0090*/  IMAD.WIDE R2, R9, 0x4, R2 ;  /* 0x0000000409027825 */ /* 0x004fcc00078e0202 */
[----:B-1----:R-:W2:Y:S01]  /*00a0*/  LDG.E R2, desc[UR4][R2.64] ;  /* 0x0000000402027981 */ /* 0x002ea2000c1e1900 */
[----:B---3--:R-:W-:-:S06]  /*00b0*/  IMAD.WIDE R4, R9, 0x4, R4 ;  /* 0x0000000409047825 */ /* 0x008fcc00078e0204 */
[----:B------:R-:W2:Y:S01]  /*00c0*/  LDG.E R5, desc[UR4][R4.64] ;  /* 0x0000000404057981 */ /* 0x000ea2000c1e1900 */
[----:B0-----:R-:W-:-:S04]  /*00d0*/  IMAD.WIDE R6, R9, 0x4, R6 ;  /* 0x0000000409067825 */ /* 0x001fc800078e0206 */
[----:B--2---:R-:W-:-:S05]  /*00e0*/  FADD R9, R2, R5 ;  /* 0x0000000502097221 */ /* 0x004fca0000000000 */
[----:B------:R-:W-:Y:S01]  /*00f0*/  STG.E desc[UR4][R6.64], R9 ;  /* 0x0000000906007986 */ /* 0x000fe2000c101904 */
[----:B------:R-:W-:Y:S05]  /*0100*/  EXIT ;  /* 0x000000000000794d */ /* 0x000fea0003800000 */
.L_x_0:
[----:B------:R-:W-:-:S00]  /*0110*/  BRA `(.L_x_0) ;  /* 0xfffffffc00fc7947 */ /* 0x000fc0000383ffff */
[----:B------:R-:W-:-:S00]  /*0120*/  NOP ;  /* 0x0000000000007918 */ /* 0x000fc00000000000 */
        /* <DEDUP_REMOVED lines=13> */
.L_x_3:


//--------------------- .text._Z12helloFromGPUv   --------------------------
	.section	.text._Z12helloFromGPUv,"ax",@progbits
	.align	128
        .global         _Z12helloFromGPUv
        .type           _Z12helloFromGPUv,@function
        .size           _Z12helloFromGPUv,(.L_x_4 - _Z12helloFromGPUv)
        .other          _Z12helloFromGPUv,@"STO_CUDA_ENTRY STV_DEFAULT"
_Z12helloFromGPUv:
.text._Z12helloFromGPUv:
[----:B------:R-:W0:Y:S01]  /*0000*/  LDC R1, c[0x0][0x37c] ;  /* 0x0000df00ff017b82 */ /* 0x000e220000000800 */
[----:B------:R-:W-:Y:S01]  /*0010*/  MOV R0, 0x8 ;  /* 0x0000000800007802 */ /* 0x000fe20000000f00 */
[----:B------:R-:W1:Y:S01]  /*0020*/  LDCU.64 UR4, c[0x4][URZ] ;  /* 0x01000000ff0477ac */ /* 0x000e620008000a00 */
[----:B------:R-:W-:-:S05]  /*0030*/  CS2R R6, SRZ ;  /* 0x0000000000067805 */ /* 0x000fca000001ff00 */
[----:B------:R2:W3:Y:S01]  /*0040*/  LDC.64 R2, c[0x4][R0] ;  /* 0x0100000000027b82 */ /* 0x0004e20000000a00 */
[----:B-1----:R-:W-:Y:S02]  /*0050*/  IMAD.U32 R4, RZ, RZ, UR4 ;  /* 0x00000004ff047e24 */ /* 0x002fe4000f8e00ff */
[----:B--2---:R-:W-:-:S07]  /*0060*/  IMAD.U32 R5, RZ, RZ, UR5 ;  /* 0x00000005ff057e24 */ /* 0x004fce000f8e00ff */
[----:B------:R-:W-:-:S07]  /*0070*/  LEPC R20, `(.L_x_1) ;  /* 0x000000001014794e */ /* 0x000fce0000000000 */
[----:B0--3--:R-:W-:Y:S05]  /*0080*/  CALL.ABS.NOINC R2 ;  /* 0x0000000002007343 */ /* 0x009fea0003c00000 */
.L_x_1:
[----:B------:R-:W-:Y:S05]  /*0090*/  EXIT ;  /* 0x000000000000794d */ /* 0x000fea0003800000 */
.L_x_2:
        /* <DEDUP_REMOVED lines=14> */
.L_x_4:


//--------------------- .nv.global.init           --------------------------
	.section	.nv.global.init,"aw",@progbits
.nv.global.init:
	.type		$str,@object
	.size		$str,(.L_0 - $str)
$str:
        /*0000*/ 	.byte	0x48, 0x65, 0x6c, 0x6c, 0x6f, 0x20, 0x57, 0x6f, 0x72, 0x6c, 0x64, 0x00
.L_0:


//--------------------- .nv.shared.reserved.0     --------------------------
	.section	.nv.shared.reserved.0,"aw",@nobits
	.weak		__nv_reservedSMEM_offset_0_alias
	.size		__nv_reservedSMEM_offset_0_alias, 0, 64
	.other		__nv_reservedSMEM_offset_0_alias,@"STO_CUDA_RESERVED_SHARED STV_DEFAULT"
__nv_reservedSMEM_offset_0_alias:
	.zero		0
	.zero		64


//--------------------- .nv.constant0._Z6VecAddPfS_S_ --------------------------
	.section	.nv.constant0._Z6VecAddPfS_S_,"a",@progbits
	.sectionflags	@""
	.align	4
.nv.constant0._Z6VecAddPfS_S_:
	.zero		920


//--------------------- .nv.constant0._Z12helloFromGPUv --------------------------
	.section	.nv.constant0._Z12helloFromGPUv,"a",@progbits
	.sectionflags	@""
	.align	4
.nv.constant0._Z12helloFromGPUv:
	.zero		896


//--------------------- SYMBOLS --------------------------

	.type		.nv.reservedSmem.offset0,@object
	.size		.nv.reservedSmem.offset0,0x4
	.type		vprintf,@function
